//
// Generated by NVIDIA NVVM Compiler
//
// Compiler Build ID: CL-36424714
// Cuda compilation tools, release 13.0, V13.0.88
// Based on NVVM 20.0.0
//

.version 9.0
.target sm_100
.address_size 64

	// .globl	_Z11emptyKernelPh
.extern .func  (.param .b32 func_retval0) vprintf
(
	.param .b64 vprintf_param_0,
	.param .b64 vprintf_param_1
)
;
.global .align 1 .b8 $str[16] = {103, 112, 117, 32, 114, 101, 97, 100, 32, 102, 105, 108, 101, 58, 91};
.global .align 1 .b8 $str$1[3] = {37, 88};
.global .align 1 .b8 $str$2[6] = {46, 46, 46, 93, 10};

.visible .entry _Z11emptyKernelPh(
	.param .u64 .ptr .align 1 _Z11emptyKernelPh_param_0
)
{
	.local .align 8 .b8 	__local_depot0[8];
	.reg .b64 	%SP;
	.reg .b64 	%SPL;
	.reg .b32 	%r<17>;
	.reg .b64 	%rd<11>;

	mov.u64 	%SPL, __local_depot0;
	cvta.local.u64 	%SP, %SPL;
	ld.param.u64 	%rd1, [_Z11emptyKernelPh_param_0];
	mov.u64 	%rd2, $str;
	cvta.global.u64 	%rd3, %rd2;
	{ // callseq 0, 0
	.param .b64 param0;
	st.param.b64 	[param0], %rd3;
	.param .b64 param1;
	st.param.b64 	[param1], 0;
	.param .b32 retval0;
	call.uni (retval0), 
	vprintf, 
	(
	param0, 
	param1
	);
	ld.param.b32 	%r1, [retval0];
	} // callseq 0
	add.u64 	%rd4, %SP, 0;
	add.u64 	%rd5, %SPL, 0;
	cvta.to.global.u64 	%rd6, %rd1;
	ld.global.u8 	%r3, [%rd6];
	st.local.u32 	[%rd5], %r3;
	mov.u64 	%rd7, $str$1;
	cvta.global.u64 	%rd8, %rd7;
	{ // callseq 1, 0
	.param .b64 param0;
	st.param.b64 	[param0], %rd8;
	.param .b64 param1;
	st.param.b64 	[param1], %rd4;
	.param .b32 retval0;
	call.uni (retval0), 
	vprintf, 
	(
	param0, 
	param1
	);
	ld.param.b32 	%r4, [retval0];
	} // callseq 1
	ld.global.u8 	%r6, [%rd6+1];
	st.local.u32 	[%rd5], %r6;
	{ // callseq 2, 0
	.param .b64 param0;
	st.param.b64 	[param0], %rd8;
	.param .b64 param1;
	st.param.b64 	[param1], %rd4;
	.param .b32 retval0;
	call.uni (retval0), 
	vprintf, 
	(
	param0, 
	param1
	);
	ld.param.b32 	%r7, [retval0];
	} // callseq 2
	ld.global.u8 	%r9, [%rd6+2];
	st.local.u32 	[%rd5], %r9;
	{ // callseq 3, 0
	.param .b64 param0;
	st.param.b64 	[param0], %rd8;
	.param .b64 param1;
	st.param.b64 	[param1], %rd4;
	.param .b32 retval0;
	call.uni (retval0), 
	vprintf, 
	(
	param0, 
	param1
	);
	ld.param.b32 	%r10, [retval0];
	} // callseq 3
	ld.global.u8 	%r12, [%rd6+3];
	st.local.u32 	[%rd5], %r12;
	{ // callseq 4, 0
	.param .b64 param0;
	st.param.b64 	[param0], %rd8;
	.param .b64 param1;
	st.param.b64 	[param1], %rd4;
	.param .b32 retval0;
	call.uni (retval0), 
	vprintf, 
	(
	param0, 
	param1
	);
	ld.param.b32 	%r13, [retval0];
	} // callseq 4
	mov.u64 	%rd9, $str$2;
	cvta.global.u64 	%rd10, %rd9;
	{ // callseq 5, 0
	.param .b64 param0;
	st.param.b64 	[param0], %rd10;
	.param .b64 param1;
	st.param.b64 	[param1], 0;
	.param .b32 retval0;
	call.uni (retval0), 
	vprintf, 
	(
	param0, 
	param1
	);
	ld.param.b32 	%r15, [retval0];
	} // callseq 5
	ret;

}


// ===== COMPILED SASS (sm_100) =====

	.target	sm_100

	.elftype	@"ET_EXEC"


//--------------------- .note.nv.tkinfo           --------------------------
	.section	.note.nv.tkinfo,"",@"SHT_NOTE"
	.sectionflags	@"SHF_NOTE_NV_TKINFO"
	.tkinfo
        /*0018*/ 	.word	0x00000002
        /*0030*/ 	.string	""
        /*0030*/ 	.string	"ptxas"
        /*0030*/ 	.string	"Cuda compilation tools, release 13.0, V13.0.88"
        /*0030*/ 	.string	"Build cuda_13.0.r13.0/compiler.36424714_0"
        /*0030*/ 	.string	"-arch sm_100 -m 64 "



//--------------------- .note.nv.cuinfo           --------------------------
	.section	.note.nv.cuinfo,"",@"SHT_NOTE"
	.sectionflags	@"SHF_NOTE_NV_CUINFO"
        /*0018*/ 	.short	0x0002
        /*001a*/ 	.short	0x0064
        /*001c*/ 	.short	0x0082
	.zero		2


//--------------------- .nv.info                  --------------------------
	.section	.nv.info,"",@"SHT_CUDA_INFO"
	.align	4


	//----- nvinfo : EIATTR_REGCOUNT
	.align		4
        /*0000*/ 	.byte	0x04, 0x2f
        /*0002*/ 	.short	(.L_4 - .L_3)
	.align		4
.L_3:
        /*0004*/ 	.word	index@(_Z11emptyKernelPh)
        /*0008*/ 	.word	0x00000018


	//----- nvinfo : EIATTR_FRAME_SIZE
	.align		4
.L_4:
        /*000c*/ 	.byte	0x04, 0x11
        /*000e*/ 	.short	(.L_6 - .L_5)
	.align		4
.L_5:
        /*0010*/ 	.word	index@(_Z11emptyKernelPh)
        /*0014*/ 	.word	0x00000008


	//----- nvinfo : EIATTR_MIN_STACK_SIZE
	.align		4
.L_6:
        /*0018*/ 	.byte	0x04, 0x12
        /*001a*/ 	.short	(.L_8 - .L_7)
	.align		4
.L_7:
        /*001c*/ 	.word	index@(_Z11emptyKernelPh)
        /*0020*/ 	.word	0x00000008
.L_8:


//--------------------- .nv.compat                --------------------------
	.section	.nv.compat,"",@"SHT_CUDA_COMPAT_INFO"
	.align	4
        /*0000*/ 	.byte	0x02, 0x09, 0x00, 0x00, 0x02, 0x02, 0x01, 0x00, 0x02, 0x05, 0x05, 0x00, 0x03, 0x07, 0x01, 0x01
        /*0010*/ 	.byte	0x02, 0x03, 0x00, 0x00, 0x02, 0x06, 0x01, 0x00, 0x04, 0x0b, 0x08, 0x00, 0x09, 0x00, 0x00, 0x00
        /*0020*/ 	.byte	0x00, 0x00, 0x00, 0x00


//--------------------- .nv.info._Z11emptyKernelPh --------------------------
	.section	.nv.info._Z11emptyKernelPh,"",@"SHT_CUDA_INFO"
	.sectionflags	@""
	.align	4


	//----- nvinfo : EIATTR_CUDA_API_VERSION
	.align		4
        /*0000*/ 	.byte	0x04, 0x37
        /*0002*/ 	.short	(.L_10 - .L_9)
.L_9:
        /*0004*/ 	.word	0x00000082


	//----- nvinfo : EIATTR_KPARAM_INFO
	.align		4
.L_10:
        /*0008*/ 	.byte	0x04, 0x17
        /*000a*/ 	.short	(.L_12 - .L_11)
.L_11:
        /*000c*/ 	.word	0x00000000
        /*0010*/ 	.short	0x0000
        /*0012*/ 	.short	0x0000
        /*0014*/ 	.byte	0x00, 0xf5, 0x21, 0x00


	//----- nvinfo : EIATTR_SPARSE_MMA_MASK
	.align		4
.L_12:
        /*0018*/ 	.byte	0x03, 0x50
        /*001a*/ 	.short	0x0000


	//----- nvinfo : EIATTR_MAXREG_COUNT
	.align		4
        /*001c*/ 	.byte	0x03, 0x1b
        /*001e*/ 	.short	0x00ff


	//----- nvinfo : EIATTR_EXTERNS
	.align		4
        /*0020*/ 	.byte	0x04, 0x0f
        /*0022*/ 	.short	(.L_14 - .L_13)


	//   ....[0]....
	.align		4
.L_13:
        /*0024*/ 	.word	index@(vprintf)


	//----- nvinfo : EIATTR_MERCURY_ISA_VERSION
	.align		4
.L_14:
        /*0028*/ 	.byte	0x03, 0x5f
        /*002a*/ 	.short	0x0101


	//----- nvinfo : EIATTR_VRC_CTA_INIT_COUNT
	.align		4
        /*002c*/ 	.byte	0x02, 0x4a
	.zero		1
	.zero		1


	//----- nvinfo : EIATTR_SYSCALL_OFFSETS
	.align		4
        /*0030*/ 	.byte	0x04, 0x46
        /*0032*/ 	.short	(.L_16 - .L_15)


	//   ....[0]....
.L_15:
        /*0034*/ 	.word	0x000000e0


	//   ....[1]....
        /*0038*/ 	.word	0x00000190


	//   ....[2]....
        /*003c*/ 	.word	0x00000240


	//   ....[3]....
        /*0040*/ 	.word	0x000002f0


	//   ....[4]....
        /*0044*/ 	.word	0x000003a0


	//   ....[5]....
        /*0048*/ 	.word	0x00000410


	//----- nvinfo : EIATTR_EXIT_INSTR_OFFSETS
	.align		4
.L_16:
        /*004c*/ 	.byte	0x04, 0x1c
        /*004e*/ 	.short	(.L_18 - .L_17)


	//   ....[0]....
.L_17:
        /*0050*/ 	.word	0x00000420


	//----- nvinfo : EIATTR_CBANK_PARAM_SIZE
	.align		4
.L_18:
        /*0054*/ 	.byte	0x03, 0x19
        /*0056*/ 	.short	0x0008


	//----- nvinfo : EIATTR_PARAM_CBANK
	.align		4
        /*0058*/ 	.byte	0x04, 0x0a
        /*005a*/ 	.short	(.L_20 - .L_19)
	.align		4
.L_19:
        /*005c*/ 	.word	index@(.nv.constant0._Z11emptyKernelPh)
        /*0060*/ 	.short	0x0380
        /*0062*/ 	.short	0x0008


	//----- nvinfo : EIATTR_SW_WAR
	.align		4
.L_20:
        /*0064*/ 	.byte	0x04, 0x36
        /*0066*/ 	.short	(.L_22 - .L_21)
.L_21:
        /*0068*/ 	.word	0x00000008
.L_22:


//--------------------- .nv.callgraph             --------------------------
	.section	.nv.callgraph,"",@"SHT_CUDA_CALLGRAPH"
	.align	4
	.sectionentsize	8
	.align		4
        /*0000*/ 	.word	0x00000000
	.align		4
        /*0004*/ 	.word	0xffffffff
	.align		4
        /*0008*/ 	.word	index@(_Z11emptyKernelPh)
	.align		4
        /*000c*/ 	.word	index@(vprintf)
	.align		4
        /*0010*/ 	.word	0x00000000
	.align		4
        /*0014*/ 	.word	0xfffffffe
	.align		4
        /*0018*/ 	.word	0x00000000
	.align		4
        /*001c*/ 	.word	0xfffffffd
	.align		4
        /*0020*/ 	.word	0x00000000
	.align		4
        /*0024*/ 	.word	0xfffffffc


//--------------------- .nv.constant4             --------------------------
	.section	.nv.constant4,"a",@progbits
	.align	8
	.align		8
.nv.constant4:
        /*0000*/ 	.dword	vprintf
	.align		8
        /*0008*/ 	.dword	$str
	.align		8
        /*0010*/ 	.dword	$str$1
	.align		8
        /*0018*/ 	.dword	$str$2


//--------------------- .text._Z11emptyKernelPh   --------------------------
	.section	.text._Z11emptyKernelPh,"ax",@progbits
	.align	128
        .global         _Z11emptyKernelPh
        .type           _Z11emptyKernelPh,@function
        .size           _Z11emptyKernelPh,(.L_x_7 - _Z11emptyKernelPh)
        .other          _Z11emptyKernelPh,@"STO_CUDA_ENTRY STV_DEFAULT"
_Z11emptyKernelPh:
.text._Z11emptyKernelPh:
[----:B------:R-:W0:Y:S01]  /*0000*/  LDC R1, c[0x0][0x37c] ;  /* 0x0000df00ff017b82 */ /* 0x000e220000000800 */
[----:B------:R-:W-:Y:S01]  /*0010*/  MOV R17, 0x0 ;  /* 0x0000000000117802 */ /* 0x000fe20000000f00 */
[----:B------:R-:W1:Y:S01]  /*0020*/  LDCU UR4, c[0x0][0x2f8] ;  /* 0x00005f00ff0477ac */ /* 0x000e620008000800 */
[----:B0-----:R-:W-:Y:S01]  /*0030*/  VIADD R1, R1, 0xfffffff8 ;  /* 0xfffffff801017836 */ /* 0x001fe20000000000 */
[----:B------:R-:W-:-:S04]  /*0040*/  CS2R R6, SRZ ;  /* 0x0000000000067805 */ /* 0x000fc8000001ff00 */
[----:B------:R0:W2:Y:S01]  /*0050*/  LDC.64 R8, c[0x4][R17] ;  /* 0x0100000011087b82 */ /* 0x0000a20000000a00 */
[----:B------:R-:W3:Y:S01]  /*0060*/  LDCU.64 UR6, c[0x4][0x8] ;  /* 0x01000100ff0677ac */ /* 0x000ee20008000a00 */
[----:B------:R-:W4:Y:S01]  /*0070*/  LDCU UR5, c[0x0][0x2fc] ;  /* 0x00005f80ff0577ac */ /* 0x000f220008000800 */
[----:B------:R-:W0:Y:S01]  /*0080*/  LDCU.64 UR36, c[0x0][0x358] ;  /* 0x00006b00ff2477ac */ /* 0x000e220008000a00 */
[----:B-1----:R-:W-:Y:S01]  /*0090*/  IADD3 R16, P0, PT, R1, UR4, RZ ;  /* 0x0000000401107c10 */ /* 0x002fe2000ff1e0ff */
[----:B---3--:R-:W-:Y:S02]  /*00a0*/  IMAD.U32 R4, RZ, RZ, UR6 ;  /* 0x00000006ff047e24 */ /* 0x008fe4000f8e00ff */
[----:B------:R-:W-:Y:S01]  /*00b0*/  IMAD.U32 R5, RZ, RZ, UR7 ;  /* 0x00000007ff057e24 */ /* 0x000fe2000f8e00ff */
[----:B0---4-:R-:W-:-:S09]  /*00c0*/  IADD3.X R2, PT, PT, RZ, UR5, RZ, P0, !PT ;  /* 0x00000005ff027c10 */ /* 0x011fd200087fe4ff */
[----:B------:R-:W-:-:S07]  /*00d0*/  LEPC R20, `(.L_x_0) ;  /* 0x000000001014794e */ /* 0x000fce0000000000 */
[----:B--2---:R-:W-:Y:S05]  /*00e0*/  CALL.ABS.NOINC R8 ;  /* 0x0000000008007343 */ /* 0x004fea0003c00000 */
.L_x_0:
[----:B------:R-:W0:Y:S01]  /*00f0*/  LDC.64 R8, c[0x0][0x380] ;  /* 0x0000e000ff087b82 */ /* 0x000e220000000a00 */
[----:B------:R-:W1:Y:S01]  /*0100*/  LDCU.64 UR4, c[0x4][0x10] ;  /* 0x01000200ff0477ac */ /* 0x000e620008000a00 */
[----:B0-----:R-:W2:Y:S06]  /*0110*/  LDG.E.U8 R8, desc[UR36][R8.64] ;  /* 0x0000002408087981 */ /* 0x001eac000c1e1100 */
[----:B------:R0:W3:Y:S01]  /*0120*/  LDC.64 R10, c[0x4][R17] ;  /* 0x01000000110a7b82 */ /* 0x0000e20000000a00 */
[----:B-1----:R-:W-:Y:S01]  /*0130*/  IMAD.U32 R4, RZ, RZ, UR4 ;  /* 0x00000004ff047e24 */ /* 0x002fe2000f8e00ff */
[----:B------:R-:W-:Y:S01]  /*0140*/  MOV R6, R16 ;  /* 0x0000001000067202 */ /* 0x000fe20000000f00 */
[----:B------:R-:W-:-:S02]  /*0150*/  IMAD.U32 R5, RZ, RZ, UR5 ;  /* 0x00000005ff057e24 */ /* 0x000fc4000f8e00ff */
[----:B------:R-:W-:Y:S01]  /*0160*/  IMAD.MOV.U32 R7, RZ, RZ, R2 ;  /* 0x000000ffff077224 */ /* 0x000fe200078e0002 */
[----:B--23--:R0:W-:Y:S06]  /*0170*/  STL [R1], R8 ;  /* 0x0000000801007387 */ /* 0x00c1ec0000100800 */
[----:B------:R-:W-:-:S07]  /*0180*/  LEPC R20, `(.L_x_1) ;  /* 0x000000001014794e */ /* 0x000fce0000000000 */
[----:B0-----:R-:W-:Y:S05]  /*0190*/  CALL.ABS.NOINC R10 ;  /* 0x000000000a007343 */ /* 0x001fea0003c00000 */
.L_x_1:
[----:B------:R-:W0:Y:S01]  /*01a0*/  LDC.64 R8, c[0x0][0x380] ;  /* 0x0000e000ff087b82 */ /* 0x000e220000000a00 */
[----:B------:R-:W1:Y:S01]  /*01b0*/  LDCU.64 UR4, c[0x4][0x10] ;  /* 0x01000200ff0477ac */ /* 0x000e620008000a00 */
[----:B0-----:R-:W2:Y:S06]  /*01c0*/  LDG.E.U8 R0, desc[UR36][R8.64+0x1] ;  /* 0x0000012408007981 */ /* 0x001eac000c1e1100 */
[----:B------:R0:W3:Y:S01]  /*01d0*/  LDC.64 R10, c[0x4][R17] ;  /* 0x01000000110a7b82 */ /* 0x0000e20000000a00 */
[----:B-1----:R-:W-:Y:S01]  /*01e0*/  IMAD.U32 R4, RZ, RZ, UR4 ;  /* 0x00000004ff047e24 */ /* 0x002fe2000f8e00ff */
[----:B------:R-:W-:Y:S01]  /*01f0*/  MOV R5, UR5 ;  /* 0x0000000500057c02 */ /* 0x000fe20008000f00 */
[----:B------:R-:W-:-:S02]  /*0200*/  IMAD.MOV.U32 R6, RZ, RZ, R16 ;  /* 0x000000ffff067224 */ /* 0x000fc400078e0010 */
[----:B------:R-:W-:Y:S01]  /*0210*/  IMAD.MOV.U32 R7, RZ, RZ, R2 ;  /* 0x000000ffff077224 */ /* 0x000fe200078e0002 */
[----:B--23--:R0:W-:Y:S06]  /*0220*/  STL [R1], R0 ;  /* 0x0000000001007387 */ /* 0x00c1ec0000100800 */
[----:B------:R-:W-:-:S07]  /*0230*/  LEPC R20, `(.L_x_2) ;  /* 0x000000001014794e */ /* 0x000fce0000000000 */
[----:B0-----:R-:W-:Y:S05]  /*0240*/  CALL.ABS.NOINC R10 ;  /* 0x000000000a007343 */ /* 0x001fea0003c00000 */
.L_x_2:
[----:B------:R-:W0:Y:S01]  /*0250*/  LDC.64 R8, c[0x0][0x380] ;  /* 0x0000e000ff087b82 */ /* 0x000e220000000a00 */
[----:B------:R-:W1:Y:S01]  /*0260*/  LDCU.64 UR4, c[0x4][0x10] ;  /* 0x01000200ff0477ac */ /* 0x000e620008000a00 */
[----:B0-----:R-:W2:Y:S06]  /*0270*/  LDG.E.U8 R0, desc[UR36][R8.64+0x2] ;  /* 0x0000022408007981 */ /* 0x001eac000c1e1100 */
[----:B------:R0:W3:Y:S01]  /*0280*/  LDC.64 R10, c[0x4][R17] ;  /* 0x01000000110a7b82 */ /* 0x0000e20000000a00 */
[----:B-1----:R-:W-:Y:S01]  /*0290*/  MOV R4, UR4 ;  /* 0x0000000400047c02 */ /* 0x002fe20008000f00 */
[----:B------:R-:W-:Y:S01]  /*02a0*/  IMAD.U32 R5, RZ, RZ, UR5 ;  /* 0x00000005ff057e24 */ /* 0x000fe2000f8e00ff */
[----:B------:R-:W-:Y:S01]  /*02b0*/  MOV R7, R2 ;  /* 0x0000000200077202 */ /* 0x000fe20000000f00 */
[----:B------:R-:W-:Y:S01]  /*02c0*/  IMAD.MOV.U32 R6, RZ, RZ, R16 ;  /* 0x000000ffff067224 */ /* 0x000fe200078e0010 */
[----:B--23--:R0:W-:Y:S06]  /*02d0*/  STL [R1], R0 ;  /* 0x0000000001007387 */ /* 0x00c1ec0000100800 */
[----:B------:R-:W-:-:S07]  /*02e0*/  LEPC R20, `(.L_x_3) ;  /* 0x000000001014794e */ /* 0x000fce0000000000 */
[----:B0-----:R-:W-:Y:S05]  /*02f0*/  CALL.ABS.NOINC R10 ;  /* 0x000000000a007343 */ /* 0x001fea0003c00000 */
.L_x_3:
        /* <DEDUP_REMOVED lines=11> */
.L_x_4:
[----:B------:R0:W1:Y:S01]  /*03b0*/  LDC.64 R2, c[0x4][R17] ;  /* 0x0100000011027b82 */ /* 0x0000620000000a00 */
[----:B------:R-:W2:Y:S01]  /*03c0*/  LDCU.64 UR4, c[0x4][0x18] ;  /* 0x01000300ff0477ac */ /* 0x000ea20008000a00 */
[----:B------:R-:W-:Y:S01]  /*03d0*/  CS2R R6, SRZ ;  /* 0x0000000000067805 */ /* 0x000fe2000001ff00 */
[----:B--2---:R-:W-:Y:S01]  /*03e0*/  IMAD.U32 R4, RZ, RZ, UR4 ;  /* 0x00000004ff047e24 */ /* 0x004fe2000f8e00ff */
[----:B0-----:R-:W-:-:S07]  /*03f0*/  MOV R5, UR5 ;  /* 0x0000000500057c02 */ /* 0x001fce0008000f00 */
[----:B------:R-:W-:-:S07]  /*0400*/  LEPC R20, `(.L_x_5) ;  /* 0x000000001014794e */ /* 0x000fce0000000000 */
[----:B-1----:R-:W-:Y:S05]  /*0410*/  CALL.ABS.NOINC R2 ;  /* 0x0000000002007343 */ /* 0x002fea0003c00000 */
.L_x_5:
[----:B------:R-:W-:Y:S05]  /*0420*/  EXIT ;  /* 0x000000000000794d */ /* 0x000fea0003800000 */
.L_x_6:
[----:B------:R-:W-:-:S00]  /*0430*/  BRA `(.L_x_6) ;  /* 0xfffffffc00fc7947 */ /* 0x000fc0000383ffff */
[----:B------:R-:W-:-:S00]  /*0440*/  NOP ;  /* 0x0000000000007918 */ /* 0x000fc00000000000 */
        /* <DEDUP_REMOVED lines=11> */
.L_x_7:


//--------------------- .nv.global.init           --------------------------
	.section	.nv.global.init,"aw",@progbits
.nv.global.init:
	.type		$str$1,@object
	.size		$str$1,($str$2 - $str$1)
$str$1:
        /*0000*/ 	.byte	0x25, 0x58, 0x00
	.type		$str$2,@object
	.size		$str$2,($str - $str$2)
$str$2:
        /*0003*/ 	.byte	0x2e, 0x2e, 0x2e, 0x5d, 0x0a, 0x00
	.type		$str,@object
	.size		$str,(.L_0 - $str)
$str:
        /*0009*/ 	.byte	0x67, 0x70, 0x75, 0x20, 0x72, 0x65, 0x61, 0x64, 0x20, 0x66, 0x69, 0x6c, 0x65, 0x3a, 0x5b, 0x00
.L_0:


//--------------------- .nv.shared.reserved.0     --------------------------
	.section	.nv.shared.reserved.0,"aw",@nobits
	.weak		__nv_reservedSMEM_offset_0_alias
	.size		__nv_reservedSMEM_offset_0_alias, 0, 64
	.other		__nv_reservedSMEM_offset_0_alias,@"STO_CUDA_RESERVED_SHARED STV_DEFAULT"
__nv_reservedSMEM_offset_0_alias:
	.zero		0
	.zero		64


//--------------------- .nv.constant0._Z11emptyKernelPh --------------------------
	.section	.nv.constant0._Z11emptyKernelPh,"a",@progbits
	.sectionflags	@""
	.align	4
.nv.constant0._Z11emptyKernelPh:
	.zero		904


//--------------------- SYMBOLS --------------------------

	.type		.nv.reservedSmem.offset0,@object
	.size		.nv.reservedSmem.offset0,0x4
	.type		vprintf,@function
